	.headerflags	@"EF_CUDA_TEXMODE_UNIFIED EF_CUDA_64BIT_ADDRESS EF_CUDA_ACCELERATORS EF_CUDA_SM90 EF_CUDA_VIRTUAL_SM(EF_CUDA_SM90)"
	.elftype	@"ET_EXEC"


//--------------------- .nv.info                  --------------------------
	.section	.nv.info,"",@"SHT_CUDA_INFO"
	.align	4


	//----- nvinfo : EIATTR_REGCOUNT
	.align		4
        /*0000*/ 	.byte	0x04, 0x2f
        /*0002*/ 	.short	(.L_1 - .L_0)
	.align		4
.L_0:
        /*0004*/ 	.word	index@(triton_poi_fused__unsafe_index_add_convolution_mul_sub_19)
        /*0008*/ 	.word	0x00000020


	//----- nvinfo : EIATTR_MIN_STACK_SIZE
	.align		4
.L_1:
        /*000c*/ 	.byte	0x04, 0x12
        /*000e*/ 	.short	(.L_3 - .L_2)
	.align		4
.L_2:
        /*0010*/ 	.word	index@(triton_poi_fused__unsafe_index_add_convolution_mul_sub_19)
        /*0014*/ 	.word	0x00000000


	//----- nvinfo : EIATTR_FRAME_SIZE
	.align		4
.L_3:
        /*0018*/ 	.byte	0x04, 0x11
        /*001a*/ 	.short	(.L_5 - .L_4)
	.align		4
.L_4:
        /*001c*/ 	.word	index@(triton_poi_fused__unsafe_index_add_convolution_mul_sub_19)
        /*0020*/ 	.word	0x00000000


	//----- nvinfo : EIATTR_MIN_STACK_SIZE
	.align		4
.L_5:
        /*0024*/ 	.byte	0x04, 0x12
        /*0026*/ 	.short	(.L_7 - .L_6)
	.align		4
.L_6:
        /*0028*/ 	.word	index@(triton_poi_fused__unsafe_index_add_convolution_mul_sub_19)
        /*002c*/ 	.word	0x00000000
.L_7:


//--------------------- .nv.info.triton_poi_fused__unsafe_index_add_convolution_mul_sub_19 --------------------------
	.section	.nv.info.triton_poi_fused__unsafe_index_add_convolution_mul_sub_19,"",@"SHT_CUDA_INFO"
	.sectionflags	@""
	.align	4


	//----- nvinfo : EIATTR_CUDA_API_VERSION
	.align		4
        /*0000*/ 	.byte	0x04, 0x37
        /*0002*/ 	.short	(.L_9 - .L_8)
.L_8:
        /*0004*/ 	.word	0x0000007c


	//----- nvinfo : EIATTR_KPARAM_INFO
	.align		4
.L_9:
        /*0008*/ 	.byte	0x04, 0x17
        /*000a*/ 	.short	(.L_11 - .L_10)
.L_10:
        /*000c*/ 	.word	0x00000000
        /*0010*/ 	.short	0x0009
        /*0012*/ 	.short	0x0048
        /*0014*/ 	.byte	0x00, 0xf0, 0x11, 0x00


	//----- nvinfo : EIATTR_KPARAM_INFO
	.align		4
.L_11:
        /*0018*/ 	.byte	0x04, 0x17
        /*001a*/ 	.short	(.L_13 - .L_12)
.L_12:
        /*001c*/ 	.word	0x00000000
        /*0020*/ 	.short	0x0008
        /*0022*/ 	.short	0x0040
        /*0024*/ 	.byte	0x00, 0xf4, 0x21, 0x00


	//----- nvinfo : EIATTR_KPARAM_INFO
	.align		4
.L_13:
        /*0028*/ 	.byte	0x04, 0x17
        /*002a*/ 	.short	(.L_15 - .L_14)
.L_14:
        /*002c*/ 	.word	0x00000000
        /*0030*/ 	.short	0x0007
        /*0032*/ 	.short	0x0038
        /*0034*/ 	.byte	0x00, 0xf4, 0x21, 0x00


	//----- nvinfo : EIATTR_KPARAM_INFO
	.align		4
.L_15:
        /*0038*/ 	.byte	0x04, 0x17
        /*003a*/ 	.short	(.L_17 - .L_16)
.L_16:
        /*003c*/ 	.word	0x00000000
        /*0040*/ 	.short	0x0006
        /*0042*/ 	.short	0x0030
        /*0044*/ 	.byte	0x00, 0xf4, 0x21, 0x00


	//----- nvinfo : EIATTR_KPARAM_INFO
	.align		4
.L_17:
        /*0048*/ 	.byte	0x04, 0x17
        /*004a*/ 	.short	(.L_19 - .L_18)
.L_18:
        /*004c*/ 	.word	0x00000000
        /*0050*/ 	.short	0x0005
        /*0052*/ 	.short	0x0028
        /*0054*/ 	.byte	0x00, 0xf4, 0x21, 0x00


	//----- nvinfo : EIATTR_KPARAM_INFO
	.align		4
.L_19:
        /*0058*/ 	.byte	0x04, 0x17
        /*005a*/ 	.short	(.L_21 - .L_20)
.L_20:
        /*005c*/ 	.word	0x00000000
        /*0060*/ 	.short	0x0004
        /*0062*/ 	.short	0x0020
        /*0064*/ 	.byte	0x00, 0xf4, 0x21, 0x00


	//----- nvinfo : EIATTR_KPARAM_INFO
	.align		4
.L_21:
        /*0068*/ 	.byte	0x04, 0x17
        /*006a*/ 	.short	(.L_23 - .L_22)
.L_22:
        /*006c*/ 	.word	0x00000000
        /*0070*/ 	.short	0x0003
        /*0072*/ 	.short	0x0018
        /*0074*/ 	.byte	0x00, 0xf4, 0x21, 0x00


	//----- nvinfo : EIATTR_KPARAM_INFO
	.align		4
.L_23:
        /*0078*/ 	.byte	0x04, 0x17
        /*007a*/ 	.short	(.L_25 - .L_24)
.L_24:
        /*007c*/ 	.word	0x00000000
        /*0080*/ 	.short	0x0002
        /*0082*/ 	.short	0x0010
        /*0084*/ 	.byte	0x00, 0xf4, 0x21, 0x00


	//----- nvinfo : EIATTR_KPARAM_INFO
	.align		4
.L_25:
        /*0088*/ 	.byte	0x04, 0x17
        /*008a*/ 	.short	(.L_27 - .L_26)
.L_26:
        /*008c*/ 	.word	0x00000000
        /*0090*/ 	.short	0x0001
        /*0092*/ 	.short	0x0008
        /*0094*/ 	.byte	0x00, 0xf4, 0x21, 0x00


	//----- nvinfo : EIATTR_KPARAM_INFO
	.align		4
.L_27:
        /*0098*/ 	.byte	0x04, 0x17
        /*009a*/ 	.short	(.L_29 - .L_28)
.L_28:
        /*009c*/ 	.word	0x00000000
        /*00a0*/ 	.short	0x0000
        /*00a2*/ 	.short	0x0000
        /*00a4*/ 	.byte	0x00, 0xf4, 0x21, 0x00


	//----- nvinfo : EIATTR_SPARSE_MMA_MASK
	.align		4
.L_29:
        /*00a8*/ 	.byte	0x03, 0x50
        /*00aa*/ 	.short	0x0000


	//----- nvinfo : EIATTR_MAXREG_COUNT
	.align		4
        /*00ac*/ 	.byte	0x03, 0x1b
        /*00ae*/ 	.short	0x00ff


	//----- nvinfo : EIATTR_EXIT_INSTR_OFFSETS
	.align		4
        /*00b0*/ 	.byte	0x04, 0x1c
        /*00b2*/ 	.short	(.L_31 - .L_30)


	//   ....[0]....
.L_30:
        /*00b4*/ 	.word	0x00000840


	//----- nvinfo : EIATTR_REQNTID
	.align		4
.L_31:
        /*00b8*/ 	.byte	0x04, 0x10
        /*00ba*/ 	.short	(.L_33 - .L_32)
.L_32:
        /*00bc*/ 	.word	0x00000100
        /*00c0*/ 	.word	0x00000001
        /*00c4*/ 	.word	0x00000001


	//----- nvinfo : EIATTR_CBANK_PARAM_SIZE
	.align		4
.L_33:
        /*00c8*/ 	.byte	0x03, 0x19
        /*00ca*/ 	.short	0x004c


	//----- nvinfo : EIATTR_PARAM_CBANK
	.align		4
        /*00cc*/ 	.byte	0x04, 0x0a
        /*00ce*/ 	.short	(.L_35 - .L_34)
	.align		4
.L_34:
        /*00d0*/ 	.word	index@(.nv.constant0.triton_poi_fused__unsafe_index_add_convolution_mul_sub_19)
        /*00d4*/ 	.short	0x0210
        /*00d6*/ 	.short	0x004c


	//----- nvinfo : EIATTR_SW_WAR
	.align		4
.L_35:
        /*00d8*/ 	.byte	0x04, 0x36
        /*00da*/ 	.short	(.L_37 - .L_36)
.L_36:
        /*00dc*/ 	.word	0x00000008
.L_37:


//--------------------- .nv.callgraph             --------------------------
	.section	.nv.callgraph,"",@"SHT_CUDA_CALLGRAPH"
	.align	4
	.sectionentsize	8
	.align		4
        /*0000*/ 	.word	0x00000000
	.align		4
        /*0004*/ 	.word	0xffffffff
	.align		4
        /*0008*/ 	.word	0x00000000
	.align		4
        /*000c*/ 	.word	0xfffffffe
	.align		4
        /*0010*/ 	.word	0x00000000
	.align		4
        /*0014*/ 	.word	0xfffffffd
	.align		4
        /*0018*/ 	.word	0x00000000
	.align		4
        /*001c*/ 	.word	0xfffffffc


//--------------------- .text.triton_poi_fused__unsafe_index_add_convolution_mul_sub_19 --------------------------
	.section	.text.triton_poi_fused__unsafe_index_add_convolution_mul_sub_19,"ax",@progbits
	.align	128
        .global         triton_poi_fused__unsafe_index_add_convolution_mul_sub_19
        .type           triton_poi_fused__unsafe_index_add_convolution_mul_sub_19,@function
        .size           triton_poi_fused__unsafe_index_add_convolution_mul_sub_19,(.L_x_1 - triton_poi_fused__unsafe_index_add_convolution_mul_sub_19)
        .other          triton_poi_fused__unsafe_index_add_convolution_mul_sub_19,@"STO_CUDA_ENTRY STV_DEFAULT"
triton_poi_fused__unsafe_index_add_convolution_mul_sub_19:
.text.triton_poi_fused__unsafe_index_add_convolution_mul_sub_19:
[----:B------:R-:W-:Y:S01]  /*0000*/  LDC R1, c[0x0][0x28] ;  /* 0x00000a00ff017b82 */ /* 0x000fe20000000800 */
[----:B------:R-:W1:Y:S07]  /*0010*/  S2R R2, SR_TID.X ;  /* 0x0000000000027919 */ /* 0x000e6e0000002100 */
[----:B------:R-:W2:Y:S01]  /*0020*/  LDC.64 R12, c[0x0][0x218] ;  /* 0x00008600ff0c7b82 */ /* 0x000ea20000000a00 */
[----:B------:R-:W-:Y:S01]  /*0030*/  ULDC.64 UR4, c[0x0][0x208] ;  /* 0x0000820000047ab9 */ /* 0x000fe20000000a00 */
[----:B------:R-:W-:Y:S01]  /*0040*/  ULDC.64 UR6, c[0x0][0x228] ;  /* 0x00008a0000067ab9 */ /* 0x000fe20000000a00 */
[----:B------:R-:W3:Y:S05]  /*0050*/  S2R R0, SR_CTAID.X ;  /* 0x0000000000007919 */ /* 0x000eea0000002500 */
[----:B------:R-:W4:Y:S08]  /*0060*/  LDC.64 R8, c[0x0][0x220] ;  /* 0x00008800ff087b82 */ /* 0x000f300000000a00 */
[----:B------:R-:W5:Y:S01]  /*0070*/  LDC.64 R4, c[0x0][0x238] ;  /* 0x00008e00ff047b82 */ /* 0x000f620000000a00 */
[----:B-1----:R-:W-:-:S05]  /*0080*/  IMAD.SHL.U32 R2, R2, 0x2, RZ ;  /* 0x0000000202027824 */ /* 0x002fca00078e00ff */
[----:B------:R-:W-:-:S05]  /*0090*/  LOP3.LUT R3, R2, 0x1fe, RZ, 0xc0, !PT ;  /* 0x000001fe02037812 */ /* 0x000fca00078ec0ff */
[----:B---3--:R-:W-:-:S05]  /*00a0*/  IMAD R14, R0, 0x200, R3 ;  /* 0x00000200000e7824 */ /* 0x008fca00078e0203 */
[----:B------:R-:W-:-:S04]  /*00b0*/  SHF.R.S32.HI R3, RZ, 0x1f, R14 ;  /* 0x0000001fff037819 */ /* 0x000fc8000001140e */
[----:B------:R-:W-:-:S04]  /*00c0*/  LEA.HI R3, R3, R14, RZ, 0xa ;  /* 0x0000000e03037211 */ /* 0x000fc800078f50ff */
[----:B------:R-:W-:Y:S02]  /*00d0*/  SHF.R.S32.HI R15, RZ, 0xa, R3 ;  /* 0x0000000aff0f7819 */ /* 0x000fe40000011403 */
[----:B------:R-:W-:Y:S02]  /*00e0*/  LOP3.LUT R19, R3, 0xfffffc00, RZ, 0xc0, !PT ;  /* 0xfffffc0003137812 */ /* 0x000fe400078ec0ff */
[----:B------:R-:W-:Y:S02]  /*00f0*/  LEA.HI R2, R15, R15, RZ, 0xa ;  /* 0x0000000f0f027211 */ /* 0x000fe400078f50ff */
[----:B------:R-:W-:Y:S02]  /*0100*/  IADD3 R19, R14, -R19, RZ ;  /* 0x800000130e137210 */ /* 0x000fe40007ffe0ff */
[----:B------:R-:W-:-:S05]  /*0110*/  LOP3.LUT R2, R2, 0xfffffc00, RZ, 0xc0, !PT ;  /* 0xfffffc0002027812 */ /* 0x000fca00078ec0ff */
[----:B------:R-:W-:Y:S02]  /*0120*/  IMAD.IADD R15, R15, 0x1, -R2 ;  /* 0x000000010f0f7824 */ /* 0x000fe400078e0a02 */
[----:B------:R-:W1:Y:S02]  /*0130*/  LDC.64 R2, c[0x0][0x248] ;  /* 0x00009200ff027b82 */ /* 0x000e640000000a00 */
[----:B--2---:R-:W-:-:S06]  /*0140*/  IMAD.WIDE R12, R15, 0x8, R12 ;  /* 0x000000080f0c7825 */ /* 0x004fcc00078e020c */
[----:B------:R-:W2:Y:S01]  /*0150*/  LDG.E.EL.64 R12, desc[UR4][R12.64] ;  /* 0x000000040c0c7981 */ /* 0x000ea2000c2e1b00 */
[----:B----4-:R-:W-:-:S06]  /*0160*/  IMAD.WIDE R8, R19, 0x8, R8 ;  /* 0x0000000813087825 */ /* 0x010fcc00078e0208 */
[----:B------:R-:W3:Y:S01]  /*0170*/  LDG.E.EL.128 R8, desc[UR4][R8.64] ;  /* 0x0000000408087981 */ /* 0x000ee2000c2e1d00 */
[----:B-1----:R-:W-:-:S06]  /*0180*/  IMAD.WIDE R2, R15, 0x8, R2 ;  /* 0x000000080f027825 */ /* 0x002fcc00078e0202 */
[----:B------:R-:W4:Y:S01]  /*0190*/  LDG.E.EL.64 R2, desc[UR4][R2.64] ;  /* 0x0000000402027981 */ /* 0x000f22000c2e1b00 */
[----:B-----5:R-:W-:-:S06]  /*01a0*/  IMAD.WIDE R4, R19, 0x8, R4 ;  /* 0x0000000813047825 */ /* 0x020fcc00078e0204 */
[----:B------:R-:W5:Y:S01]  /*01b0*/  LDG.E.EL.128 R4, desc[UR4][R4.64] ;  /* 0x0000000404047981 */ /* 0x000f62000c2e1d00 */
[----:B--2---:R-:W-:-:S04]  /*01c0*/  SHF.R.U32.HI R17, RZ, 0x17, R13 ;  /* 0x00000017ff117819 */ /* 0x004fc8000001160d */
[----:B------:R-:W-:Y:S02]  /*01d0*/  LOP3.LUT R17, R17, 0x100, RZ, 0xc0, !PT ;  /* 0x0000010011117812 */ /* 0x000fe400078ec0ff */
[----:B---3--:R-:W-:Y:S02]  /*01e0*/  LEA R18, P1, R8, UR6, 0x2 ;  /* 0x0000000608127c11 */ /* 0x008fe4000f8210ff */
[----:B------:R-:W-:Y:S02]  /*01f0*/  IADD3 R12, P0, R12, R17, RZ ;  /* 0x000000110c0c7210 */ /* 0x000fe40007f1e0ff */
[----:B------:R-:W-:-:S03]  /*0200*/  SHF.R.U32.HI R23, RZ, 0x15, R9 ;  /* 0x00000015ff177819 */ /* 0x000fc60000011609 */
[----:B------:R-:W-:Y:S01]  /*0210*/  IMAD.X R17, RZ, RZ, R13, P0 ;  /* 0x000000ffff117224 */ /* 0x000fe200000e060d */
[----:B------:R-:W-:Y:S02]  /*0220*/  LEA.HI.X R13, R8, UR7, R9, 0x2, P1 ;  /* 0x00000007080d7c11 */ /* 0x000fe400088f1409 */
[----:B------:R-:W-:Y:S02]  /*0230*/  SHF.R.U32.HI R8, RZ, 0x15, R11 ;  /* 0x00000015ff087819 */ /* 0x000fe4000001160b */
[----:B------:R-:W-:Y:S02]  /*0240*/  SHF.R.S32.HI R9, RZ, 0x16, R0 ;  /* 0x00000016ff097819 */ /* 0x000fe40000011400 */
[----:B------:R-:W-:Y:S02]  /*0250*/  LEA R21, P0, R10, UR6, 0x2 ;  /* 0x000000060a157c11 */ /* 0x000fe4000f8010ff */
[----:B------:R-:W-:Y:S02]  /*0260*/  LOP3.LUT R23, R23, 0x400, RZ, 0xc0, !PT ;  /* 0x0000040017177812 */ /* 0x000fe400078ec0ff */
[----:B------:R-:W-:Y:S01]  /*0270*/  LOP3.LUT R0, R8, 0x400, RZ, 0xc0, !PT ;  /* 0x0000040008007812 */ /* 0x000fe200078ec0ff */
[----:B------:R-:W-:Y:S01]  /*0280*/  IMAD.SHL.U32 R8, R12, 0x400, RZ ;  /* 0x000004000c087824 */ /* 0x000fe200078e00ff */
[----:B------:R-:W-:-:S02]  /*0290*/  SGXT R9, R9, 0x1 ;  /* 0x000000010909781a */ /* 0x000fc40000000200 */
[----:B------:R-:W-:Y:S02]  /*02a0*/  LEA.HI.X R16, R10, UR7, R11, 0x2, P0 ;  /* 0x000000070a107c11 */ /* 0x000fe400080f140b */
[----:B----4-:R-:W-:Y:S02]  /*02b0*/  SHF.R.U32.HI R10, RZ, 0x17, R3 ;  /* 0x00000017ff0a7819 */ /* 0x010fe40000011603 */
[----:B------:R-:W-:Y:S02]  /*02c0*/  IADD3 R23, P0, R23, R18, RZ ;  /* 0x0000001217177210 */ /* 0x000fe40007f1e0ff */
[----:B------:R-:W-:Y:S02]  /*02d0*/  IADD3 R11, P1, R0, R21, RZ ;  /* 0x00000015000b7210 */ /* 0x000fe40007f3e0ff */
[----:B------:R-:W-:Y:S02]  /*02e0*/  LEA.HI R0, R9, R14, RZ, 0x14 ;  /* 0x0000000e09007211 */ /* 0x000fe400078fa0ff */
[----:B------:R-:W-:Y:S01]  /*02f0*/  SHF.L.U64.HI R9, R12, 0xa, R17 ;  /* 0x0000000a0c097819 */ /* 0x000fe20000010211 */
[----:B------:R-:W-:Y:S01]  /*0300*/  IMAD.X R12, RZ, RZ, R13, P0 ;  /* 0x000000ffff0c7224 */ /* 0x000fe200000e060d */
[----:B------:R-:W-:-:S02]  /*0310*/  LOP3.LUT R17, R10, 0x100, RZ, 0xc0, !PT ;  /* 0x000001000a117812 */ /* 0x000fc400078ec0ff */
[----:B------:R-:W-:Y:S02]  /*0320*/  IADD3.X R13, RZ, R16, RZ, P1, !PT ;  /* 0x00000010ff0d7210 */ /* 0x000fe40000ffe4ff */
[----:B------:R-:W-:Y:S02]  /*0330*/  IADD3 R16, P2, R2, R17, RZ ;  /* 0x0000001102107210 */ /* 0x000fe40007f5e0ff */
[----:B------:R-:W-:Y:S02]  /*0340*/  IADD3 R28, P0, R8, R23, RZ ;  /* 0x00000017081c7210 */ /* 0x000fe40007f1e0ff */
[----:B------:R-:W-:Y:S01]  /*0350*/  SHF.R.S32.HI R0, RZ, 0x14, R0 ;  /* 0x00000014ff007819 */ /* 0x000fe20000011400 */
[----:B------:R-:W-:Y:S01]  /*0360*/  IMAD.X R3, RZ, RZ, R3, P2 ;  /* 0x000000ffff037224 */ /* 0x000fe200010e0603 */
[----:B------:R-:W-:Y:S01]  /*0370*/  IADD3 R26, P1, R11, R8, RZ ;  /* 0x000000080b1a7210 */ /* 0x000fe20007f3e0ff */
[----:B------:R-:W-:Y:S01]  /*0380*/  IMAD.SHL.U32 R10, R16, 0x400, RZ ;  /* 0x00000400100a7824 */ /* 0x000fe200078e00ff */
[----:B------:R-:W-:Y:S01]  /*0390*/  SHF.L.U32 R21, R0, 0x10, RZ ;  /* 0x0000001000157819 */ /* 0x000fe200000006ff */
[----:B------:R-:W-:Y:S01]  /*03a0*/  IMAD.X R29, R9, 0x1, R12, P0 ;  /* 0x00000001091d7824 */ /* 0x000fe200000e060c */
[----:B------:R-:W-:Y:S01]  /*03b0*/  SHF.L.U64.HI R16, R16, 0xa, R3 ;  /* 0x0000000a10107819 */ /* 0x000fe20000010203 */
[----:B------:R-:W-:Y:S01]  /*03c0*/  IMAD.X R27, R13, 0x1, R9, P1 ;  /* 0x000000010d1b7824 */ /* 0x000fe200008e0609 */
[----:B------:R-:W-:-:S02]  /*03d0*/  IADD3 R22, P0, R10, R23, RZ ;  /* 0x000000170a167210 */ /* 0x000fc40007f1e0ff */
[----:B-----5:R-:W-:Y:S01]  /*03e0*/  SHF.R.U32.HI R17, RZ, 0x15, R5 ;  /* 0x00000015ff117819 */ /* 0x020fe20000011605 */
[----:B------:R-:W1:Y:S01]  /*03f0*/  LDC.64 R2, c[0x0][0x230] ;  /* 0x00008c00ff027b82 */ /* 0x000e620000000a00 */
[----:B------:R-:W-:Y:S01]  /*0400*/  IADD3.X R23, R16, R12, RZ, P0, !PT ;  /* 0x0000000c10177210 */ /* 0x000fe200007fe4ff */
[C---:B------:R-:W-:Y:S01]  /*0410*/  IMAD.WIDE R28, R21.reuse, 0x4, R28 ;  /* 0x00000004151c7825 */ /* 0x040fe200078e021c */
[C---:B------:R-:W-:Y:S02]  /*0420*/  LEA R20, P0, R4.reuse, UR6, 0x2 ;  /* 0x0000000604147c11 */ /* 0x040fe4000f8010ff */
[----:B------:R-:W-:Y:S01]  /*0430*/  SHF.R.U32.HI R12, RZ, 0x15, R7 ;  /* 0x00000015ff0c7819 */ /* 0x000fe20000011607 */
[C---:B------:R-:W-:Y:S01]  /*0440*/  IMAD.WIDE R24, R21.reuse, 0x4, R22 ;  /* 0x0000000415187825 */ /* 0x040fe200078e0216 */
[----:B------:R-:W-:Y:S01]  /*0450*/  LEA.HI.X R22, R4, UR7, R5, 0x2, P0 ;  /* 0x0000000704167c11 */ /* 0x000fe200080f1405 */
[----:B------:R-:W2:Y:S01]  /*0460*/  LDG.E.EL R0, desc[UR4][R28.64] ;  /* 0x000000041c007981 */ /* 0x000ea2000c2e1900 */
[----:B------:R-:W-:Y:S01]  /*0470*/  LEA R4, P0, R6, UR6, 0x2 ;  /* 0x0000000606047c11 */ /* 0x000fe2000f8010ff */
[----:B------:R-:W-:Y:S01]  /*0480*/  IMAD.WIDE R26, R21, 0x4, R26 ;  /* 0x00000004151a7825 */ /* 0x000fe200078e021a */
[----:B------:R-:W-:-:S02]  /*0490*/  LOP3.LUT R17, R17, 0x400, RZ, 0xc0, !PT ;  /* 0x0000040011117812 */ /* 0x000fc400078ec0ff */
[----:B------:R-:W-:Y:S02]  /*04a0*/  LOP3.LUT R23, R12, 0x400, RZ, 0xc0, !PT ;  /* 0x000004000c177812 */ /* 0x000fe400078ec0ff */
[----:B------:R-:W-:Y:S01]  /*04b0*/  LEA.HI.X R7, R6, UR7, R7, 0x2, P0 ;  /* 0x0000000706077c11 */ /* 0x000fe200080f1407 */
[----:B------:R-:W3:Y:S01]  /*04c0*/  LDG.E.EL R18, desc[UR4][R26.64] ;  /* 0x000000041a127981 */ /* 0x000ee2000c2e1900 */
[----:B------:R-:W-:Y:S02]  /*04d0*/  IADD3 R5, P1, R17, R20, RZ ;  /* 0x0000001411057210 */ /* 0x000fe40007f3e0ff */
[----:B------:R-:W-:Y:S01]  /*04e0*/  IADD3 R23, P0, R23, R4, RZ ;  /* 0x0000000417177210 */ /* 0x000fe20007f1e0ff */
[----:B------:R4:W5:Y:S01]  /*04f0*/  LDG.E.EL R20, desc[UR4][R24.64] ;  /* 0x0000000418147981 */ /* 0x000962000c2e1900 */
[----:B------:R-:W-:Y:S01]  /*0500*/  IADD3 R4, P3, R10, R11, RZ ;  /* 0x0000000b0a047210 */ /* 0x000fe20007f7e0ff */
[----:B------:R-:W-:Y:S01]  /*0510*/  IMAD.X R17, RZ, RZ, R22, P1 ;  /* 0x000000ffff117224 */ /* 0x000fe200008e0616 */
[----:B------:R-:W-:Y:S01]  /*0520*/  IADD3 R12, P4, R10, R5, RZ ;  /* 0x000000050a0c7210 */ /* 0x000fe20007f9e0ff */
[----:B-1----:R-:W2:Y:S01]  /*0530*/  LDG.E R3, desc[UR4][R2.64] ;  /* 0x0000000402037981 */ /* 0x002ea2000c1e1900 */
[----:B------:R-:W-:-:S02]  /*0540*/  IADD3 R6, P5, R10, R23, RZ ;  /* 0x000000170a067210 */ /* 0x000fc40007fbe0ff */
[----:B------:R-:W1:Y:S01]  /*0550*/  LDC.64 R10, c[0x0][0x240] ;  /* 0x00009000ff0a7b82 */ /* 0x000e620000000a00 */
[----:B------:R-:W-:Y:S01]  /*0560*/  IADD3 R22, P1, R5, R8, RZ ;  /* 0x0000000805167210 */ /* 0x000fe20007f3e0ff */
[----:B------:R-:W-:Y:S01]  /*0570*/  IMAD.X R7, RZ, RZ, R7, P0 ;  /* 0x000000ffff077224 */ /* 0x000fe200000e0607 */
[----:B------:R-:W-:Y:S02]  /*0580*/  IADD3 R8, P2, R23, R8, RZ ;  /* 0x0000000817087210 */ /* 0x000fe40007f5e0ff */
[----:B------:R-:W-:Y:S01]  /*0590*/  IADD3.X R5, R16, R13, RZ, P3, !PT ;  /* 0x0000000d10057210 */ /* 0x000fe20001ffe4ff */
[----:B------:R-:W-:Y:S01]  /*05a0*/  IMAD.X R23, R17, 0x1, R9, P1 ;  /* 0x0000000111177824 */ /* 0x000fe200008e0609 */
[----:B------:R-:W-:Y:S01]  /*05b0*/  IADD3.X R9, R7, R9, RZ, P2, !PT ;  /* 0x0000000907097210 */ /* 0x000fe200017fe4ff */
[C---:B------:R-:W-:Y:S02]  /*05c0*/  IMAD.X R13, R16.reuse, 0x1, R17, P4 ;  /* 0x00000001100d7824 */ /* 0x040fe400020e0611 */
[----:B------:R-:W-:-:S02]  /*05d0*/  IMAD.X R7, R16, 0x1, R7, P5 ;  /* 0x0000000110077824 */ /* 0x000fc400028e0607 */
[----:B------:R-:W4:Y:S01]  /*05e0*/  LDC.64 R16, c[0x0][0x250] ;  /* 0x00009400ff107b82 */ /* 0x000f220000000a00 */
[----:B------:R-:W-:-:S04]  /*05f0*/  IMAD.WIDE R22, R21, 0x4, R22 ;  /* 0x0000000415167825 */ /* 0x000fc800078e0216 */
[C---:B------:R-:W-:Y:S02]  /*0600*/  IMAD.WIDE R12, R21.reuse, 0x4, R12 ;  /* 0x00000004150c7825 */ /* 0x040fe400078e020c */
[----:B------:R-:W3:Y:S02]  /*0610*/  LDG.E.EL R22, desc[UR4][R22.64] ;  /* 0x0000000416167981 */ /* 0x000ee4000c2e1900 */
[C---:B------:R-:W-:Y:S02]  /*0620*/  IMAD.WIDE R4, R21.reuse, 0x4, R4 ;  /* 0x0000000415047825 */ /* 0x040fe400078e0204 */
[----:B------:R-:W3:Y:S02]  /*0630*/  LDG.E.EL R12, desc[UR4][R12.64] ;  /* 0x000000040c0c7981 */ /* 0x000ee4000c2e1900 */
[C---:B------:R-:W-:Y:S02]  /*0640*/  IMAD.WIDE R8, R21.reuse, 0x4, R8 ;  /* 0x0000000415087825 */ /* 0x040fe400078e0208 */
[----:B------:R-:W3:Y:S02]  /*0650*/  LDG.E.EL R4, desc[UR4][R4.64] ;  /* 0x0000000404047981 */ /* 0x000ee4000c2e1900 */
[----:B------:R-:W-:-:S02]  /*0660*/  IMAD.WIDE R6, R21, 0x4, R6 ;  /* 0x0000000415067825 */ /* 0x000fc400078e0206 */
[----:B------:R-:W3:Y:S02]  /*0670*/  LDG.E.EL R8, desc[UR4][R8.64] ;  /* 0x0000000408087981 */ /* 0x000ee4000c2e1900 */
[----:B01----:R-:W-:Y:S02]  /*0680*/  IMAD.WIDE R10, R19, 0x4, R10 ;  /* 0x00000004130a7825 */ /* 0x003fe400078e020a */
[----:B------:R-:W3:Y:S04]  /*0690*/  LDG.E.EL R6, desc[UR4][R6.64] ;  /* 0x0000000406067981 */ /* 0x000ee8000c2e1900 */
[----:B------:R-:W3:Y:S01]  /*06a0*/  LDG.E.EL.64 R10, desc[UR4][R10.64] ;  /* 0x000000040a0a7981 */ /* 0x000ee2000c2e1b00 */
[----:B----4-:R-:W-:Y:S02]  /*06b0*/  IMAD.WIDE R24, R15, 0x4, R16 ;  /* 0x000000040f187825 */ /* 0x010fe400078e0210 */
[----:B------:R-:W0:Y:S03]  /*06c0*/  LDC.64 R16, c[0x0][0x210] ;  /* 0x00008400ff107b82 */ /* 0x000e260000000a00 */
[----:B------:R-:W4:Y:S01]  /*06d0*/  LDG.E.EL R2, desc[UR4][R24.64] ;  /* 0x0000000418027981 */ /* 0x000f22000c2e1900 */
[----:B0-----:R-:W-:-:S04]  /*06e0*/  IMAD.WIDE R16, R14, 0x4, R16 ;  /* 0x000000040e107825 */ /* 0x001fc800078e0210 */
[C---:B--2---:R-:W-:Y:S01]  /*06f0*/  FADD R15, R3.reuse, R0 ;  /* 0x00000000030f7221 */ /* 0x044fe20000000000 */
[C---:B-----5:R-:W-:Y:S01]  /*0700*/  FADD R19, R3.reuse, R20 ;  /* 0x0000001403137221 */ /* 0x060fe20000000000 */
[C---:B---3--:R-:W-:Y:S01]  /*0710*/  FADD R18, R3.reuse, R18 ;  /* 0x0000001203127221 */ /* 0x048fe20000000000 */
[C---:B------:R-:W-:Y:S01]  /*0720*/  FADD R22, R3.reuse, R22 ;  /* 0x0000001603167221 */ /* 0x040fe20000000000 */
[C---:B------:R-:W-:Y:S01]  /*0730*/  FADD R12, R3.reuse, R12 ;  /* 0x0000000c030c7221 */ /* 0x040fe20000000000 */
[C---:B------:R-:W-:Y:S01]  /*0740*/  FADD R4, R3.reuse, R4 ;  /* 0x0000000403047221 */ /* 0x040fe20000000000 */
[C---:B------:R-:W-:Y:S01]  /*0750*/  FADD R5, R3.reuse, R8 ;  /* 0x0000000803057221 */ /* 0x040fe20000000000 */
[----:B------:R-:W-:Y:S01]  /*0760*/  FADD R3, R3, R6 ;  /* 0x0000000603037221 */ /* 0x000fe20000000000 */
[----:B------:R-:W-:Y:S01]  /*0770*/  FADD R22, -R15, R22 ;  /* 0x000000160f167221 */ /* 0x000fe20000000100 */
[----:B------:R-:W-:Y:S01]  /*0780*/  FADD R12, -R19, R12 ;  /* 0x0000000c130c7221 */ /* 0x000fe20000000100 */
[----:B------:R-:W-:Y:S01]  /*0790*/  FADD R5, -R18, R5 ;  /* 0x0000000512057221 */ /* 0x000fe20000000100 */
[----:B------:R-:W-:Y:S01]  /*07a0*/  FADD R3, -R4, R3 ;  /* 0x0000000304037221 */ /* 0x000fe20000000100 */
[C---:B------:R-:W-:Y:S01]  /*07b0*/  FFMA R15, R10.reuse, R22, R15 ;  /* 0x000000160a0f7223 */ /* 0x040fe2000000000f */
[----:B------:R-:W-:Y:S01]  /*07c0*/  FFMA R12, R10, R12, R19 ;  /* 0x0000000c0a0c7223 */ /* 0x000fe20000000013 */
[C---:B------:R-:W-:Y:S01]  /*07d0*/  FFMA R5, R11.reuse, R5, R18 ;  /* 0x000000050b057223 */ /* 0x040fe20000000012 */
[----:B------:R-:W-:-:S02]  /*07e0*/  FFMA R4, R11, R3, R4 ;  /* 0x000000030b047223 */ /* 0x000fc40000000004 */
[----:B------:R-:W-:Y:S02]  /*07f0*/  FADD R12, -R15, R12 ;  /* 0x0000000c0f0c7221 */ /* 0x000fe40000000100 */
[----:B------:R-:W-:Y:S02]  /*0800*/  FADD R4, -R5, R4 ;  /* 0x0000000405047221 */ /* 0x000fe40000000100 */
[C---:B----4-:R-:W-:Y:S02]  /*0810*/  FFMA R12, R2.reuse, R12, R15 ;  /* 0x0000000c020c7223 */ /* 0x050fe4000000000f */
[----:B------:R-:W-:-:S05]  /*0820*/  FFMA R13, R2, R4, R5 ;  /* 0x00000004020d7223 */ /* 0x000fca0000000005 */
[----:B------:R-:W-:Y:S01]  /*0830*/  STG.E.64 desc[UR4][R16.64], R12 ;  /* 0x0000000c10007986 */ /* 0x000fe2000c101b04 */
[----:B------:R-:W-:Y:S05]  /*0840*/  EXIT ;  /* 0x000000000000794d */ /* 0x000fea0003800000 */
.L_x_0:
[----:B------:R-:W-:-:S00]  /*0850*/  BRA `(.L_x_0) ;  /* 0xfffffffc00fc7947 */ /* 0x000fc0000383ffff */
[----:B------:R-:W-:-:S00]  /*0860*/  NOP ;  /* 0x0000000000007918 */ /* 0x000fc00000000000 */
        /* <DEDUP_REMOVED lines=9> */
.L_x_1:


//--------------------- .nv.constant0.triton_poi_fused__unsafe_index_add_convolution_mul_sub_19 --------------------------
	.section	.nv.constant0.triton_poi_fused__unsafe_index_add_convolution_mul_sub_19,"a",@progbits
	.sectionflags	@""
	.align	4
.nv.constant0.triton_poi_fused__unsafe_index_add_convolution_mul_sub_19:
	.zero		604
